//
// Generated by NVIDIA NVVM Compiler
//
// Compiler Build ID: CL-36424714
// Cuda compilation tools, release 13.0, V13.0.88
// Based on NVVM 20.0.0
//

.version 9.0
.target sm_100
.address_size 64

	// .globl	_Z23atomic_reduction_kernelPiS_i

.visible .entry _Z23atomic_reduction_kernelPiS_i(
	.param .u64 .ptr .align 1 _Z23atomic_reduction_kernelPiS_i_param_0,
	.param .u64 .ptr .align 1 _Z23atomic_reduction_kernelPiS_i_param_1,
	.param .u32 _Z23atomic_reduction_kernelPiS_i_param_2
)
{
	.reg .pred 	%p<3>;
	.reg .b32 	%r<20>;
	.reg .b64 	%rd<7>;

	ld.param.u64 	%rd2, [_Z23atomic_reduction_kernelPiS_i_param_0];
	ld.param.u64 	%rd3, [_Z23atomic_reduction_kernelPiS_i_param_1];
	ld.param.u32 	%r9, [_Z23atomic_reduction_kernelPiS_i_param_2];
	mov.u32 	%r11, %ctaid.x;
	mov.u32 	%r1, %ntid.x;
	mov.u32 	%r12, %tid.x;
	mad.lo.s32 	%r17, %r11, %r1, %r12;
	setp.ge.s32 	%p1, %r17, %r9;
	mov.b32 	%r19, 0;
	@%p1 bra 	$L__BB0_3;
	mov.u32 	%r14, %nctaid.x;
	mul.lo.s32 	%r3, %r1, %r14;
	cvta.to.global.u64 	%rd1, %rd2;
	mov.b32 	%r19, 0;
$L__BB0_2:
	mul.wide.s32 	%rd4, %r17, 4;
	add.s64 	%rd5, %rd1, %rd4;
	ld.global.u32 	%r15, [%rd5];
	add.s32 	%r19, %r15, %r19;
	add.s32 	%r17, %r17, %r3;
	setp.lt.s32 	%p2, %r17, %r9;
	@%p2 bra 	$L__BB0_2;
$L__BB0_3:
	cvta.to.global.u64 	%rd6, %rd3;
	atom.global.add.u32 	%r16, [%rd6], %r19;
	ret;

}
	// .globl	_Z24atomic_reduction_kernel2PiS_i
.visible .entry _Z24atomic_reduction_kernel2PiS_i(
	.param .u64 .ptr .align 1 _Z24atomic_reduction_kernel2PiS_i_param_0,
	.param .u64 .ptr .align 1 _Z24atomic_reduction_kernel2PiS_i_param_1,
	.param .u32 _Z24atomic_reduction_kernel2PiS_i_param_2
)
{
	.reg .pred 	%p<3>;
	.reg .b32 	%r<52>;
	.reg .b64 	%rd<7>;

	ld.param.u64 	%rd2, [_Z24atomic_reduction_kernel2PiS_i_param_0];
	ld.param.u64 	%rd3, [_Z24atomic_reduction_kernel2PiS_i_param_1];
	ld.param.u32 	%r9, [_Z24atomic_reduction_kernel2PiS_i_param_2];
	mov.u32 	%r11, %ctaid.x;
	mov.u32 	%r1, %ntid.x;
	mov.u32 	%r12, %tid.x;
	mad.lo.s32 	%r13, %r11, %r1, %r12;
	shl.b32 	%r49, %r13, 4;
	setp.ge.s32 	%p1, %r49, %r9;
	mov.b32 	%r51, 0;
	@%p1 bra 	$L__BB1_3;
	mov.u32 	%r15, %nctaid.x;
	mul.lo.s32 	%r16, %r15, %r1;
	shl.b32 	%r3, %r16, 4;
	cvta.to.global.u64 	%rd1, %rd2;
	mov.b32 	%r51, 0;
$L__BB1_2:
	mul.wide.s32 	%rd4, %r49, 4;
	add.s64 	%rd5, %rd1, %rd4;
	ld.global.u32 	%r17, [%rd5];
	ld.global.u32 	%r18, [%rd5+4];
	ld.global.u32 	%r19, [%rd5+8];
	ld.global.u32 	%r20, [%rd5+12];
	ld.global.u32 	%r21, [%rd5+16];
	ld.global.u32 	%r22, [%rd5+20];
	ld.global.u32 	%r23, [%rd5+24];
	ld.global.u32 	%r24, [%rd5+28];
	ld.global.u32 	%r25, [%rd5+32];
	ld.global.u32 	%r26, [%rd5+36];
	ld.global.u32 	%r27, [%rd5+40];
	ld.global.u32 	%r28, [%rd5+44];
	ld.global.u32 	%r29, [%rd5+48];
	ld.global.u32 	%r30, [%rd5+52];
	ld.global.u32 	%r31, [%rd5+56];
	ld.global.u32 	%r32, [%rd5+60];
	add.s32 	%r33, %r17, %r51;
	add.s32 	%r34, %r33, %r18;
	add.s32 	%r35, %r34, %r19;
	add.s32 	%r36, %r35, %r20;
	add.s32 	%r37, %r36, %r21;
	add.s32 	%r38, %r37, %r22;
	add.s32 	%r39, %r38, %r23;
	add.s32 	%r40, %r39, %r24;
	add.s32 	%r41, %r40, %r25;
	add.s32 	%r42, %r41, %r26;
	add.s32 	%r43, %r42, %r27;
	add.s32 	%r44, %r43, %r28;
	add.s32 	%r45, %r44, %r29;
	add.s32 	%r46, %r45, %r30;
	add.s32 	%r47, %r46, %r31;
	add.s32 	%r51, %r47, %r32;
	add.s32 	%r49, %r49, %r3;
	setp.lt.s32 	%p2, %r49, %r9;
	@%p2 bra 	$L__BB1_2;
$L__BB1_3:
	cvta.to.global.u64 	%rd6, %rd3;
	atom.global.add.u32 	%r48, [%rd6], %r51;
	ret;

}
	// .globl	_Z24atomic_reduction_kernel3PiS_i
.visible .entry _Z24atomic_reduction_kernel3PiS_i(
	.param .u64 .ptr .align 1 _Z24atomic_reduction_kernel3PiS_i_param_0,
	.param .u64 .ptr .align 1 _Z24atomic_reduction_kernel3PiS_i_param_1,
	.param .u32 _Z24atomic_reduction_kernel3PiS_i_param_2
)
{
	.reg .pred 	%p<3>;
	.reg .b32 	%r<28>;
	.reg .b64 	%rd<7>;

	ld.param.u64 	%rd2, [_Z24atomic_reduction_kernel3PiS_i_param_0];
	ld.param.u64 	%rd3, [_Z24atomic_reduction_kernel3PiS_i_param_1];
	ld.param.u32 	%r9, [_Z24atomic_reduction_kernel3PiS_i_param_2];
	mov.u32 	%r11, %ctaid.x;
	mov.u32 	%r1, %ntid.x;
	mov.u32 	%r12, %tid.x;
	mad.lo.s32 	%r13, %r11, %r1, %r12;
	shl.b32 	%r25, %r13, 2;
	setp.ge.s32 	%p1, %r25, %r9;
	mov.b32 	%r27, 0;
	@%p1 bra 	$L__BB2_3;
	mov.u32 	%r15, %nctaid.x;
	mul.lo.s32 	%r16, %r15, %r1;
	shl.b32 	%r3, %r16, 2;
	cvta.to.global.u64 	%rd1, %rd2;
	mov.b32 	%r27, 0;
$L__BB2_2:
	mul.wide.s32 	%rd4, %r25, 4;
	add.s64 	%rd5, %rd1, %rd4;
	ld.global.u32 	%r17, [%rd5];
	ld.global.u32 	%r18, [%rd5+4];
	ld.global.u32 	%r19, [%rd5+8];
	ld.global.u32 	%r20, [%rd5+12];
	add.s32 	%r21, %r17, %r27;
	add.s32 	%r22, %r21, %r18;
	add.s32 	%r23, %r22, %r19;
	add.s32 	%r27, %r23, %r20;
	add.s32 	%r25, %r25, %r3;
	setp.lt.s32 	%p2, %r25, %r9;
	@%p2 bra 	$L__BB2_2;
$L__BB2_3:
	cvta.to.global.u64 	%rd6, %rd3;
	atom.global.add.u32 	%r24, [%rd6], %r27;
	ret;

}


// ===== COMPILED SASS (sm_100) =====

	.target	sm_100

	.elftype	@"ET_EXEC"


//--------------------- .note.nv.tkinfo           --------------------------
	.section	.note.nv.tkinfo,"",@"SHT_NOTE"
	.sectionflags	@"SHF_NOTE_NV_TKINFO"
	.tkinfo
        /*0018*/ 	.word	0x00000002
        /*0030*/ 	.string	""
        /*0030*/ 	.string	"ptxas"
        /*0030*/ 	.string	"Cuda compilation tools, release 13.0, V13.0.88"
        /*0030*/ 	.string	"Build cuda_13.0.r13.0/compiler.36424714_0"
        /*0030*/ 	.string	"-arch sm_100 -m 64 "



//--------------------- .note.nv.cuinfo           --------------------------
	.section	.note.nv.cuinfo,"",@"SHT_NOTE"
	.sectionflags	@"SHF_NOTE_NV_CUINFO"
        /*0018*/ 	.short	0x0002
        /*001a*/ 	.short	0x0064
        /*001c*/ 	.short	0x0082
	.zero		2


//--------------------- .nv.info                  --------------------------
	.section	.nv.info,"",@"SHT_CUDA_INFO"
	.align	4


	//----- nvinfo : EIATTR_REGCOUNT
	.align		4
        /*0000*/ 	.byte	0x04, 0x2f
        /*0002*/ 	.short	(.L_1 - .L_0)
	.align		4
.L_0:
        /*0004*/ 	.word	index@(_Z23atomic_reduction_kernelPiS_i)
        /*0008*/ 	.word	0x0000000b


	//----- nvinfo : EIATTR_FRAME_SIZE
	.align		4
.L_1:
        /*000c*/ 	.byte	0x04, 0x11
        /*000e*/ 	.short	(.L_3 - .L_2)
	.align		4
.L_2:
        /*0010*/ 	.word	index@(_Z23atomic_reduction_kernelPiS_i)
        /*0014*/ 	.word	0x00000000


	//----- nvinfo : EIATTR_REGCOUNT
	.align		4
.L_3:
        /*0018*/ 	.byte	0x04, 0x2f
        /*001a*/ 	.short	(.L_5 - .L_4)
	.align		4
.L_4:
        /*001c*/ 	.word	index@(_Z24atomic_reduction_kernel2PiS_i)
        /*0020*/ 	.word	0x00000019


	//----- nvinfo : EIATTR_FRAME_SIZE
	.align		4
.L_5:
        /*0024*/ 	.byte	0x04, 0x11
        /*0026*/ 	.short	(.L_7 - .L_6)
	.align		4
.L_6:
        /*0028*/ 	.word	index@(_Z24atomic_reduction_kernel2PiS_i)
        /*002c*/ 	.word	0x00000000


	//----- nvinfo : EIATTR_REGCOUNT
	.align		4
.L_7:
        /*0030*/ 	.byte	0x04, 0x2f
        /*0032*/ 	.short	(.L_9 - .L_8)
	.align		4
.L_8:
        /*0034*/ 	.word	index@(_Z24atomic_reduction_kernel3PiS_i)
        /*0038*/ 	.word	0x0000000d


	//----- nvinfo : EIATTR_FRAME_SIZE
	.align		4
.L_9:
        /*003c*/ 	.byte	0x04, 0x11
        /*003e*/ 	.short	(.L_11 - .L_10)
	.align		4
.L_10:
        /*0040*/ 	.word	index@(_Z24atomic_reduction_kernel3PiS_i)
        /*0044*/ 	.word	0x00000000


	//----- nvinfo : EIATTR_MIN_STACK_SIZE
	.align		4
.L_11:
        /*0048*/ 	.byte	0x04, 0x12
        /*004a*/ 	.short	(.L_13 - .L_12)
	.align		4
.L_12:
        /*004c*/ 	.word	index@(_Z24atomic_reduction_kernel3PiS_i)
        /*0050*/ 	.word	0x00000000


	//----- nvinfo : EIATTR_MIN_STACK_SIZE
	.align		4
.L_13:
        /*0054*/ 	.byte	0x04, 0x12
        /*0056*/ 	.short	(.L_15 - .L_14)
	.align		4
.L_14:
        /*0058*/ 	.word	index@(_Z24atomic_reduction_kernel2PiS_i)
        /*005c*/ 	.word	0x00000000


	//----- nvinfo : EIATTR_MIN_STACK_SIZE
	.align		4
.L_15:
        /*0060*/ 	.byte	0x04, 0x12
        /*0062*/ 	.short	(.L_17 - .L_16)
	.align		4
.L_16:
        /*0064*/ 	.word	index@(_Z23atomic_reduction_kernelPiS_i)
        /*0068*/ 	.word	0x00000000
.L_17:


//--------------------- .nv.compat                --------------------------
	.section	.nv.compat,"",@"SHT_CUDA_COMPAT_INFO"
	.align	4
        /*0000*/ 	.byte	0x02, 0x09, 0x00, 0x00, 0x02, 0x02, 0x01, 0x00, 0x02, 0x05, 0x05, 0x00, 0x03, 0x07, 0x01, 0x01
        /*0010*/ 	.byte	0x02, 0x03, 0x00, 0x00, 0x02, 0x06, 0x01, 0x00, 0x04, 0x0b, 0x08, 0x00, 0x09, 0x00, 0x00, 0x00
        /*0020*/ 	.byte	0x00, 0x00, 0x00, 0x00


//--------------------- .nv.info._Z24atomic_reduction_kernel3PiS_i --------------------------
	.section	.nv.info._Z24atomic_reduction_kernel3PiS_i,"",@"SHT_CUDA_INFO"
	.sectionflags	@""
	.align	4


	//----- nvinfo : EIATTR_CUDA_API_VERSION
	.align		4
        /*0000*/ 	.byte	0x04, 0x37
        /*0002*/ 	.short	(.L_19 - .L_18)
.L_18:
        /*0004*/ 	.word	0x00000082


	//----- nvinfo : EIATTR_KPARAM_INFO
	.align		4
.L_19:
        /*0008*/ 	.byte	0x04, 0x17
        /*000a*/ 	.short	(.L_21 - .L_20)
.L_20:
        /*000c*/ 	.word	0x00000000
        /*0010*/ 	.short	0x0002
        /*0012*/ 	.short	0x0010
        /*0014*/ 	.byte	0x00, 0xf0, 0x11, 0x00


	//----- nvinfo : EIATTR_KPARAM_INFO
	.align		4
.L_21:
        /*0018*/ 	.byte	0x04, 0x17
        /*001a*/ 	.short	(.L_23 - .L_22)
.L_22:
        /*001c*/ 	.word	0x00000000
        /*0020*/ 	.short	0x0001
        /*0022*/ 	.short	0x0008
        /*0024*/ 	.byte	0x00, 0xf5, 0x21, 0x00


	//----- nvinfo : EIATTR_KPARAM_INFO
	.align		4
.L_23:
        /*0028*/ 	.byte	0x04, 0x17
        /*002a*/ 	.short	(.L_25 - .L_24)
.L_24:
        /*002c*/ 	.word	0x00000000
        /*0030*/ 	.short	0x0000
        /*0032*/ 	.short	0x0000
        /*0034*/ 	.byte	0x00, 0xf5, 0x21, 0x00


	//----- nvinfo : EIATTR_SPARSE_MMA_MASK
	.align		4
.L_25:
        /*0038*/ 	.byte	0x03, 0x50
        /*003a*/ 	.short	0x0000


	//----- nvinfo : EIATTR_MAXREG_COUNT
	.align		4
        /*003c*/ 	.byte	0x03, 0x1b
        /*003e*/ 	.short	0x00ff


	//----- nvinfo : EIATTR_MERCURY_ISA_VERSION
	.align		4
        /*0040*/ 	.byte	0x03, 0x5f
        /*0042*/ 	.short	0x0101


	//----- nvinfo : EIATTR_INT_WARP_WIDE_INSTR_OFFSETS
	.align		4
        /*0044*/ 	.byte	0x04, 0x31
        /*0046*/ 	.short	(.L_27 - .L_26)


	//   ....[0]....
.L_26:
        /*0048*/ 	.word	0x000001c0


	//   ....[1]....
        /*004c*/ 	.word	0x000001e0


	//----- nvinfo : EIATTR_VRC_CTA_INIT_COUNT
	.align		4
.L_27:
        /*0050*/ 	.byte	0x02, 0x4a
	.zero		1
	.zero		1


	//----- nvinfo : EIATTR_EXIT_INSTR_OFFSETS
	.align		4
        /*0054*/ 	.byte	0x04, 0x1c
        /*0056*/ 	.short	(.L_29 - .L_28)


	//   ....[0]....
.L_28:
        /*0058*/ 	.word	0x00000230


	//----- nvinfo : EIATTR_CRS_STACK_SIZE
	.align		4
.L_29:
        /*005c*/ 	.byte	0x04, 0x1e
        /*005e*/ 	.short	(.L_31 - .L_30)
.L_30:
        /*0060*/ 	.word	0x00000000


	//----- nvinfo : EIATTR_CBANK_PARAM_SIZE
	.align		4
.L_31:
        /*0064*/ 	.byte	0x03, 0x19
        /*0066*/ 	.short	0x0014


	//----- nvinfo : EIATTR_PARAM_CBANK
	.align		4
        /*0068*/ 	.byte	0x04, 0x0a
        /*006a*/ 	.short	(.L_33 - .L_32)
	.align		4
.L_32:
        /*006c*/ 	.word	index@(.nv.constant0._Z24atomic_reduction_kernel3PiS_i)
        /*0070*/ 	.short	0x0380
        /*0072*/ 	.short	0x0014


	//----- nvinfo : EIATTR_SW_WAR
	.align		4
.L_33:
        /*0074*/ 	.byte	0x04, 0x36
        /*0076*/ 	.short	(.L_35 - .L_34)
.L_34:
        /*0078*/ 	.word	0x00000008
.L_35:


//--------------------- .nv.info._Z24atomic_reduction_kernel2PiS_i --------------------------
	.section	.nv.info._Z24atomic_reduction_kernel2PiS_i,"",@"SHT_CUDA_INFO"
	.sectionflags	@""
	.align	4


	//----- nvinfo : EIATTR_CUDA_API_VERSION
	.align		4
        /*0000*/ 	.byte	0x04, 0x37
        /*0002*/ 	.short	(.L_37 - .L_36)
.L_36:
        /*0004*/ 	.word	0x00000082


	//----- nvinfo : EIATTR_KPARAM_INFO
	.align		4
.L_37:
        /*0008*/ 	.byte	0x04, 0x17
        /*000a*/ 	.short	(.L_39 - .L_38)
.L_38:
        /*000c*/ 	.word	0x00000000
        /*0010*/ 	.short	0x0002
        /*0012*/ 	.short	0x0010
        /*0014*/ 	.byte	0x00, 0xf0, 0x11, 0x00


	//----- nvinfo : EIATTR_KPARAM_INFO
	.align		4
.L_39:
        /*0018*/ 	.byte	0x04, 0x17
        /*001a*/ 	.short	(.L_41 - .L_40)
.L_40:
        /*001c*/ 	.word	0x00000000
        /*0020*/ 	.short	0x0001
        /*0022*/ 	.short	0x0008
        /*0024*/ 	.byte	0x00, 0xf5, 0x21, 0x00


	//----- nvinfo : EIATTR_KPARAM_INFO
	.align		4
.L_41:
        /*0028*/ 	.byte	0x04, 0x17
        /*002a*/ 	.short	(.L_43 - .L_42)
.L_42:
        /*002c*/ 	.word	0x00000000
        /*0030*/ 	.short	0x0000
        /*0032*/ 	.short	0x0000
        /*0034*/ 	.byte	0x00, 0xf5, 0x21, 0x00


	//----- nvinfo : EIATTR_SPARSE_MMA_MASK
	.align		4
.L_43:
        /*0038*/ 	.byte	0x03, 0x50
        /*003a*/ 	.short	0x0000


	//----- nvinfo : EIATTR_MAXREG_COUNT
	.align		4
        /*003c*/ 	.byte	0x03, 0x1b
        /*003e*/ 	.short	0x00ff


	//----- nvinfo : EIATTR_MERCURY_ISA_VERSION
	.align		4
        /*0040*/ 	.byte	0x03, 0x5f
        /*0042*/ 	.short	0x0101


	//----- nvinfo : EIATTR_INT_WARP_WIDE_INSTR_OFFSETS
	.align		4
        /*0044*/ 	.byte	0x04, 0x31
        /*0046*/ 	.short	(.L_45 - .L_44)


	//   ....[0]....
.L_44:
        /*0048*/ 	.word	0x000002e0


	//   ....[1]....
        /*004c*/ 	.word	0x00000300


	//----- nvinfo : EIATTR_VRC_CTA_INIT_COUNT
	.align		4
.L_45:
        /*0050*/ 	.byte	0x02, 0x4a
	.zero		1
	.zero		1


	//----- nvinfo : EIATTR_EXIT_INSTR_OFFSETS
	.align		4
        /*0054*/ 	.byte	0x04, 0x1c
        /*0056*/ 	.short	(.L_47 - .L_46)


	//   ....[0]....
.L_46:
        /*0058*/ 	.word	0x00000350


	//----- nvinfo : EIATTR_CRS_STACK_SIZE
	.align		4
.L_47:
        /*005c*/ 	.byte	0x04, 0x1e
        /*005e*/ 	.short	(.L_49 - .L_48)
.L_48:
        /*0060*/ 	.word	0x00000000


	//----- nvinfo : EIATTR_CBANK_PARAM_SIZE
	.align		4
.L_49:
        /*0064*/ 	.byte	0x03, 0x19
        /*0066*/ 	.short	0x0014


	//----- nvinfo : EIATTR_PARAM_CBANK
	.align		4
        /*0068*/ 	.byte	0x04, 0x0a
        /*006a*/ 	.short	(.L_51 - .L_50)
	.align		4
.L_50:
        /*006c*/ 	.word	index@(.nv.constant0._Z24atomic_reduction_kernel2PiS_i)
        /*0070*/ 	.short	0x0380
        /*0072*/ 	.short	0x0014


	//----- nvinfo : EIATTR_SW_WAR
	.align		4
.L_51:
        /*0074*/ 	.byte	0x04, 0x36
        /*0076*/ 	.short	(.L_53 - .L_52)
.L_52:
        /*0078*/ 	.word	0x00000008
.L_53:


//--------------------- .nv.info._Z23atomic_reduction_kernelPiS_i --------------------------
	.section	.nv.info._Z23atomic_reduction_kernelPiS_i,"",@"SHT_CUDA_INFO"
	.sectionflags	@""
	.align	4


	//----- nvinfo : EIATTR_CUDA_API_VERSION
	.align		4
        /*0000*/ 	.byte	0x04, 0x37
        /*0002*/ 	.short	(.L_55 - .L_54)
.L_54:
        /*0004*/ 	.word	0x00000082


	//----- nvinfo : EIATTR_KPARAM_INFO
	.align		4
.L_55:
        /*0008*/ 	.byte	0x04, 0x17
        /*000a*/ 	.short	(.L_57 - .L_56)
.L_56:
        /*000c*/ 	.word	0x00000000
        /*0010*/ 	.short	0x0002
        /*0012*/ 	.short	0x0010
        /*0014*/ 	.byte	0x00, 0xf0, 0x11, 0x00


	//----- nvinfo : EIATTR_KPARAM_INFO
	.align		4
.L_57:
        /*0018*/ 	.byte	0x04, 0x17
        /*001a*/ 	.short	(.L_59 - .L_58)
.L_58:
        /*001c*/ 	.word	0x00000000
        /*0020*/ 	.short	0x0001
        /*0022*/ 	.short	0x0008
        /*0024*/ 	.byte	0x00, 0xf5, 0x21, 0x00


	//----- nvinfo : EIATTR_KPARAM_INFO
	.align		4
.L_59:
        /*0028*/ 	.byte	0x04, 0x17
        /*002a*/ 	.short	(.L_61 - .L_60)
.L_60:
        /*002c*/ 	.word	0x00000000
        /*0030*/ 	.short	0x0000
        /*0032*/ 	.short	0x0000
        /*0034*/ 	.byte	0x00, 0xf5, 0x21, 0x00


	//----- nvinfo : EIATTR_SPARSE_MMA_MASK
	.align		4
.L_61:
        /*0038*/ 	.byte	0x03, 0x50
        /*003a*/ 	.short	0x0000


	//----- nvinfo : EIATTR_MAXREG_COUNT
	.align		4
        /*003c*/ 	.byte	0x03, 0x1b
        /*003e*/ 	.short	0x00ff


	//----- nvinfo : EIATTR_MERCURY_ISA_VERSION
	.align		4
        /*0040*/ 	.byte	0x03, 0x5f
        /*0042*/ 	.short	0x0101


	//----- nvinfo : EIATTR_INT_WARP_WIDE_INSTR_OFFSETS
	.align		4
        /*0044*/ 	.byte	0x04, 0x31
        /*0046*/ 	.short	(.L_63 - .L_62)


	//   ....[0]....
.L_62:
        /*0048*/ 	.word	0x00000170


	//   ....[1]....
        /*004c*/ 	.word	0x00000190


	//----- nvinfo : EIATTR_VRC_CTA_INIT_COUNT
	.align		4
.L_63:
        /*0050*/ 	.byte	0x02, 0x4a
	.zero		1
	.zero		1


	//----- nvinfo : EIATTR_EXIT_INSTR_OFFSETS
	.align		4
        /*0054*/ 	.byte	0x04, 0x1c
        /*0056*/ 	.short	(.L_65 - .L_64)


	//   ....[0]....
.L_64:
        /*0058*/ 	.word	0x000001e0


	//----- nvinfo : EIATTR_CRS_STACK_SIZE
	.align		4
.L_65:
        /*005c*/ 	.byte	0x04, 0x1e
        /*005e*/ 	.short	(.L_67 - .L_66)
.L_66:
        /*0060*/ 	.word	0x00000000


	//----- nvinfo : EIATTR_CBANK_PARAM_SIZE
	.align		4
.L_67:
        /*0064*/ 	.byte	0x03, 0x19
        /*0066*/ 	.short	0x0014


	//----- nvinfo : EIATTR_PARAM_CBANK
	.align		4
        /*0068*/ 	.byte	0x04, 0x0a
        /*006a*/ 	.short	(.L_69 - .L_68)
	.align		4
.L_68:
        /*006c*/ 	.word	index@(.nv.constant0._Z23atomic_reduction_kernelPiS_i)
        /*0070*/ 	.short	0x0380
        /*0072*/ 	.short	0x0014


	//----- nvinfo : EIATTR_SW_WAR
	.align		4
.L_69:
        /*0074*/ 	.byte	0x04, 0x36
        /*0076*/ 	.short	(.L_71 - .L_70)
.L_70:
        /*0078*/ 	.word	0x00000008
.L_71:


//--------------------- .nv.callgraph             --------------------------
	.section	.nv.callgraph,"",@"SHT_CUDA_CALLGRAPH"
	.align	4
	.sectionentsize	8
	.align		4
        /*0000*/ 	.word	0x00000000
	.align		4
        /*0004*/ 	.word	0xffffffff
	.align		4
        /*0008*/ 	.word	0x00000000
	.align		4
        /*000c*/ 	.word	0xfffffffe
	.align		4
        /*0010*/ 	.word	0x00000000
	.align		4
        /*0014*/ 	.word	0xfffffffd
	.align		4
        /*0018*/ 	.word	0x00000000
	.align		4
        /*001c*/ 	.word	0xfffffffc


//--------------------- .text._Z24atomic_reduction_kernel3PiS_i --------------------------
	.section	.text._Z24atomic_reduction_kernel3PiS_i,"ax",@progbits
	.align	128
        .global         _Z24atomic_reduction_kernel3PiS_i
        .type           _Z24atomic_reduction_kernel3PiS_i,@function
        .size           _Z24atomic_reduction_kernel3PiS_i,(.L_x_12 - _Z24atomic_reduction_kernel3PiS_i)
        .other          _Z24atomic_reduction_kernel3PiS_i,@"STO_CUDA_ENTRY STV_DEFAULT"
_Z24atomic_reduction_kernel3PiS_i:
.text._Z24atomic_reduction_kernel3PiS_i:
[----:B------:R-:W-:Y:S01]  /*0000*/  LDC R1, c[0x0][0x37c] ;  /* 0x0000df00ff017b82 */ /* 0x000fe20000000800 */
[----:B------:R-:W0:Y:S07]  /*0010*/  S2R R0, SR_TID.X ;  /* 0x0000000000007919 */ /* 0x000e2e0000002100 */
[----:B------:R-:W0:Y:S01]  /*0020*/  S2UR UR4, SR_CTAID.X ;  /* 0x00000000000479c3 */ /* 0x000e220000002500 */
[----:B------:R-:W1:Y:S01]  /*0030*/  LDCU UR5, c[0x0][0x390] ;  /* 0x00007200ff0577ac */ /* 0x000e620008000800 */
[----:B------:R-:W-:Y:S01]  /*0040*/  BSSY.RECONVERGENT B0, `(.L_x_0) ;  /* 0x0000017000007945 */ /* 0x000fe20003800200 */
[----:B------:R-:W2:Y:S01]  /*0050*/  S2R R10, SR_LANEID ;  /* 0x00000000000a7919 */ /* 0x000ea20000000000 */
[----:B------:R-:W-:Y:S01]  /*0060*/  HFMA2 R4, -RZ, RZ, 0, 0 ;  /* 0x00000000ff047431 */ /* 0x000fe200000001ff */
[----:B------:R-:W3:Y:S03]  /*0070*/  LDCU.64 UR6, c[0x0][0x358] ;  /* 0x00006b00ff0677ac */ /* 0x000ee60008000a00 */
[----:B------:R-:W0:Y:S02]  /*0080*/  LDC R5, c[0x0][0x360] ;  /* 0x0000d800ff057b82 */ /* 0x000e240000000800 */
[----:B0-----:R-:W-:-:S04]  /*0090*/  IMAD R0, R5, UR4, R0 ;  /* 0x0000000405007c24 */ /* 0x001fc8000f8e0200 */
[----:B------:R-:W-:-:S05]  /*00a0*/  IMAD.SHL.U32 R0, R0, 0x4, RZ ;  /* 0x0000000400007824 */ /* 0x000fca00078e00ff */
[----:B-1----:R-:W-:-:S13]  /*00b0*/  ISETP.GE.AND P0, PT, R0, UR5, PT ;  /* 0x0000000500007c0c */ /* 0x002fda000bf06270 */
[----:B--23--:R-:W-:Y:S05]  /*00c0*/  @P0 BRA `(.L_x_1) ;  /* 0x0000000000380947 */ /* 0x00cfea0003800000 */
[----:B------:R-:W0:Y:S01]  /*00d0*/  LDCU UR4, c[0x0][0x370] ;  /* 0x00006e00ff0477ac */ /* 0x000e220008000800 */
[----:B------:R-:W-:Y:S02]  /*00e0*/  IMAD.MOV.U32 R4, RZ, RZ, RZ ;  /* 0x000000ffff047224 */ /* 0x000fe400078e00ff */
[----:B0-----:R-:W-:-:S07]  /*00f0*/  IMAD R5, R5, UR4, RZ ;  /* 0x0000000405057c24 */ /* 0x001fce000f8e02ff */
.L_x_2:
[----:B------:R-:W0:Y:S02]  /*0100*/  LDC.64 R2, c[0x0][0x380] ;  /* 0x0000e000ff027b82 */ /* 0x000e240000000a00 */
[----:B0-----:R-:W-:-:S05]  /*0110*/  IMAD.WIDE R2, R0, 0x4, R2 ;  /* 0x0000000400027825 */ /* 0x001fca00078e0202 */
[----:B------:R-:W2:Y:S04]  /*0120*/  LDG.E R7, desc[UR6][R2.64] ;  /* 0x0000000602077981 */ /* 0x000ea8000c1e1900 */
[----:B------:R-:W2:Y:S04]  /*0130*/  LDG.E R6, desc[UR6][R2.64+0x4] ;  /* 0x0000040602067981 */ /* 0x000ea8000c1e1900 */
[----:B------:R-:W3:Y:S04]  /*0140*/  LDG.E R8, desc[UR6][R2.64+0x8] ;  /* 0x0000080602087981 */ /* 0x000ee8000c1e1900 */
[----:B------:R-:W3:Y:S01]  /*0150*/  LDG.E R9, desc[UR6][R2.64+0xc] ;  /* 0x00000c0602097981 */ /* 0x000ee2000c1e1900 */
[----:B------:R-:W-:-:S04]  /*0160*/  LEA R0, R5, R0, 0x2 ;  /* 0x0000000005007211 */ /* 0x000fc800078e10ff */
[----:B------:R-:W-:Y:S02]  /*0170*/  ISETP.GE.AND P0, PT, R0, UR5, PT ;  /* 0x0000000500007c0c */ /* 0x000fe4000bf06270 */
[----:B--2---:R-:W-:-:S04]  /*0180*/  IADD3 R4, PT, PT, R6, R7, R4 ;  /* 0x0000000706047210 */ /* 0x004fc80007ffe004 */
[----:B---3--:R-:W-:-:S07]  /*0190*/  IADD3 R4, PT, PT, R9, R4, R8 ;  /* 0x0000000409047210 */ /* 0x008fce0007ffe008 */
[----:B------:R-:W-:Y:S05]  /*01a0*/  @!P0 BRA `(.L_x_2) ;  /* 0xfffffffc00d48947 */ /* 0x000fea000383ffff */
.L_x_1:
[----:B------:R-:W-:Y:S05]  /*01b0*/  BSYNC.RECONVERGENT B0 ;  /* 0x0000000000007941 */ /* 0x000fea0003800200 */
.L_x_0:
[----:B------:R-:W0:Y:S08]  /*01c0*/  REDUX.SUM UR8, R4 ;  /* 0x00000000040873c4 */ /* 0x000e30000000c000 */
[----:B------:R-:W1:Y:S01]  /*01d0*/  LDC.64 R2, c[0x0][0x388] ;  /* 0x0000e200ff027b82 */ /* 0x000e620000000a00 */
[----:B------:R-:W-:Y:S02]  /*01e0*/  VOTEU.ANY UR4, UPT, PT ;  /* 0x0000000000047886 */ /* 0x000fe400038e0100 */
[----:B------:R-:W-:-:S06]  /*01f0*/  UFLO.U32 UR4, UR4 ;  /* 0x00000004000472bd */ /* 0x000fcc00080e0000 */
[----:B------:R-:W-:Y:S01]  /*0200*/  ISETP.EQ.U32.AND P0, PT, R10, UR4, PT ;  /* 0x000000040a007c0c */ /* 0x000fe2000bf02070 */
[----:B0-----:R-:W-:-:S12]  /*0210*/  IMAD.U32 R5, RZ, RZ, UR8 ;  /* 0x00000008ff057e24 */ /* 0x001fd8000f8e00ff */
[----:B-1----:R-:W-:Y:S01]  /*0220*/  @P0 REDG.E.ADD.STRONG.GPU desc[UR6][R2.64], R5 ;  /* 0x000000050200098e */ /* 0x002fe2000c12e106 */
[----:B------:R-:W-:Y:S05]  /*0230*/  EXIT ;  /* 0x000000000000794d */ /* 0x000fea0003800000 */
.L_x_3:
[----:B------:R-:W-:-:S00]  /*0240*/  BRA `(.L_x_3) ;  /* 0xfffffffc00fc7947 */ /* 0x000fc0000383ffff */
[----:B------:R-:W-:-:S00]  /*0250*/  NOP ;  /* 0x0000000000007918 */ /* 0x000fc00000000000 */
        /* <DEDUP_REMOVED lines=10> */
.L_x_12:


//--------------------- .text._Z24atomic_reduction_kernel2PiS_i --------------------------
	.section	.text._Z24atomic_reduction_kernel2PiS_i,"ax",@progbits
	.align	128
        .global         _Z24atomic_reduction_kernel2PiS_i
        .type           _Z24atomic_reduction_kernel2PiS_i,@function
        .size           _Z24atomic_reduction_kernel2PiS_i,(.L_x_13 - _Z24atomic_reduction_kernel2PiS_i)
        .other          _Z24atomic_reduction_kernel2PiS_i,@"STO_CUDA_ENTRY STV_DEFAULT"
_Z24atomic_reduction_kernel2PiS_i:
.text._Z24atomic_reduction_kernel2PiS_i:
[----:B------:R-:W-:Y:S01]  /*0000*/  LDC R1, c[0x0][0x37c] ;  /* 0x0000df00ff017b82 */ /* 0x000fe20000000800 */
[----:B------:R-:W0:Y:S07]  /*0010*/  S2R R3, SR_TID.X ;  /* 0x0000000000037919 */ /* 0x000e2e0000002100 */
[----:B------:R-:W0:Y:S01]  /*0020*/  S2UR UR4, SR_CTAID.X ;  /* 0x00000000000479c3 */ /* 0x000e220000002500 */
[----:B------:R-:W1:Y:S01]  /*0030*/  LDCU UR5, c[0x0][0x390] ;  /* 0x00007200ff0577ac */ /* 0x000e620008000800 */
[----:B------:R-:W-:Y:S01]  /*0040*/  BSSY.RECONVERGENT B0, `(.L_x_4) ;  /* 0x0000029000007945 */ /* 0x000fe20003800200 */
[----:B------:R-:W2:Y:S01]  /*0050*/  S2R R22, SR_LANEID ;  /* 0x0000000000167919 */ /* 0x000ea20000000000 */
[----:B------:R-:W-:Y:S01]  /*0060*/  IMAD.MOV.U32 R4, RZ, RZ, RZ ;  /* 0x000000ffff047224 */ /* 0x000fe200078e00ff */
        /* <DEDUP_REMOVED lines=9> */
.L_x_6:
[----:B------:R-:W0:Y:S02]  /*0100*/  LDC.64 R2, c[0x0][0x380] ;  /* 0x0000e000ff027b82 */ /* 0x000e240000000a00 */
[----:B0-----:R-:W-:-:S05]  /*0110*/  IMAD.WIDE R2, R5, 0x4, R2 ;  /* 0x0000000405027825 */ /* 0x001fca00078e0202 */
[----:B------:R-:W2:Y:S04]  /*0120*/  LDG.E R7, desc[UR6][R2.64] ;  /* 0x0000000602077981 */ /* 0x000ea8000c1e1900 */
[----:B------:R-:W2:Y:S04]  /*0130*/  LDG.E R6, desc[UR6][R2.64+0x4] ;  /* 0x0000040602067981 */ /* 0x000ea8000c1e1900 */
[----:B------:R-:W3:Y:S04]  /*0140*/  LDG.E R8, desc[UR6][R2.64+0x8] ;  /* 0x0000080602087981 */ /* 0x000ee8000c1e1900 */
[----:B------:R-:W3:Y:S04]  /*0150*/  LDG.E R9, desc[UR6][R2.64+0xc] ;  /* 0x00000c0602097981 */ /* 0x000ee8000c1e1900 */
[----:B------:R-:W4:Y:S04]  /*0160*/  LDG.E R10, desc[UR6][R2.64+0x10] ;  /* 0x00001006020a7981 */ /* 0x000f28000c1e1900 */
[----:B------:R-:W4:Y:S04]  /*0170*/  LDG.E R11, desc[UR6][R2.64+0x14] ;  /* 0x00001406020b7981 */ /* 0x000f28000c1e1900 */
[----:B------:R-:W5:Y:S04]  /*0180*/  LDG.E R12, desc[UR6][R2.64+0x18] ;  /* 0x00001806020c7981 */ /* 0x000f68000c1e1900 */
        /* <DEDUP_REMOVED lines=8> */
[----:B------:R-:W5:Y:S01]  /*0210*/  LDG.E R21, desc[UR6][R2.64+0x3c] ;  /* 0x00003c0602157981 */ /* 0x000f62000c1e1900 */
[----:B------:R-:W-:-:S05]  /*0220*/  IMAD R5, R0, 0x10, R5 ;  /* 0x0000001000057824 */ /* 0x000fca00078e0205 */
[----:B------:R-:W-:Y:S02]  /*0230*/  ISETP.GE.AND P0, PT, R5, UR5, PT ;  /* 0x0000000505007c0c */ /* 0x000fe4000bf06270 */
[----:B--2---:R-:W-:-:S04]  /*0240*/  IADD3 R6, PT, PT, R6, R7, R4 ;  /* 0x0000000706067210 */ /* 0x004fc80007ffe004 */
[----:B---3--:R-:W-:-:S04]  /*0250*/  IADD3 R6, PT, PT, R9, R6, R8 ;  /* 0x0000000609067210 */ /* 0x008fc80007ffe008 */
[----:B----4-:R-:W-:-:S04]  /*0260*/  IADD3 R6, PT, PT, R11, R6, R10 ;  /* 0x000000060b067210 */ /* 0x010fc80007ffe00a */
[----:B-----5:R-:W-:-:S04]  /*0270*/  IADD3 R6, PT, PT, R13, R6, R12 ;  /* 0x000000060d067210 */ /* 0x020fc80007ffe00c */
[----:B------:R-:W-:-:S04]  /*0280*/  IADD3 R6, PT, PT, R15, R6, R14 ;  /* 0x000000060f067210 */ /* 0x000fc80007ffe00e */
[----:B------:R-:W-:-:S04]  /*0290*/  IADD3 R6, PT, PT, R17, R6, R16 ;  /* 0x0000000611067210 */ /* 0x000fc80007ffe010 */
[----:B------:R-:W-:-:S04]  /*02a0*/  IADD3 R6, PT, PT, R19, R6, R18 ;  /* 0x0000000613067210 */ /* 0x000fc80007ffe012 */
[----:B------:R-:W-:Y:S01]  /*02b0*/  IADD3 R4, PT, PT, R21, R6, R20 ;  /* 0x0000000615047210 */ /* 0x000fe20007ffe014 */
[----:B------:R-:W-:Y:S06]  /*02c0*/  @!P0 BRA `(.L_x_6) ;  /* 0xfffffffc008c8947 */ /* 0x000fec000383ffff */
.L_x_5:
[----:B------:R-:W-:Y:S05]  /*02d0*/  BSYNC.RECONVERGENT B0 ;  /* 0x0000000000007941 */ /* 0x000fea0003800200 */
.L_x_4:
        /* <DEDUP_REMOVED lines=8> */
.L_x_7:
        /* <DEDUP_REMOVED lines=10> */
.L_x_13:


//--------------------- .text._Z23atomic_reduction_kernelPiS_i --------------------------
	.section	.text._Z23atomic_reduction_kernelPiS_i,"ax",@progbits
	.align	128
        .global         _Z23atomic_reduction_kernelPiS_i
        .type           _Z23atomic_reduction_kernelPiS_i,@function
        .size           _Z23atomic_reduction_kernelPiS_i,(.L_x_14 - _Z23atomic_reduction_kernelPiS_i)
        .other          _Z23atomic_reduction_kernelPiS_i,@"STO_CUDA_ENTRY STV_DEFAULT"
_Z23atomic_reduction_kernelPiS_i:
.text._Z23atomic_reduction_kernelPiS_i:
        /* <DEDUP_REMOVED lines=9> */
[----:B0-----:R-:W-:-:S05]  /*0090*/  IMAD R0, R7, UR4, R0 ;  /* 0x0000000407007c24 */ /* 0x001fca000f8e0200 */
[----:B-1----:R-:W-:-:S13]  /*00a0*/  ISETP.GE.AND P0, PT, R0, UR5, PT ;  /* 0x0000000500007c0c */ /* 0x002fda000bf06270 */
[----:B--23--:R-:W-:Y:S05]  /*00b0*/  @P0 BRA `(.L_x_9) ;  /* 0x0000000000280947 */ /* 0x00cfea0003800000 */
[----:B------:R-:W0:Y:S01]  /*00c0*/  LDC.64 R4, c[0x0][0x380] ;  /* 0x0000e000ff047b82 */ /* 0x000e220000000a00 */
[----:B------:R-:W1:Y:S01]  /*00d0*/  LDCU UR4, c[0x0][0x370] ;  /* 0x00006e00ff0477ac */ /* 0x000e620008000800 */
[----:B------:R-:W-:Y:S01]  /*00e0*/  MOV R6, RZ ;  /* 0x000000ff00067202 */ /* 0x000fe20000000f00 */
[----:B-1----:R-:W-:-:S07]  /*00f0*/  IMAD R7, R7, UR4, RZ ;  /* 0x0000000407077c24 */ /* 0x002fce000f8e02ff */
.L_x_10:
[----:B0-----:R-:W-:-:S06]  /*0100*/  IMAD.WIDE R2, R0, 0x4, R4 ;  /* 0x0000000400027825 */ /* 0x001fcc00078e0204 */
[----:B------:R-:W2:Y:S01]  /*0110*/  LDG.E R3, desc[UR6][R2.64] ;  /* 0x0000000602037981 */ /* 0x000ea2000c1e1900 */
[----:B------:R-:W-:-:S05]  /*0120*/  IMAD.IADD R0, R7, 0x1, R0 ;  /* 0x0000000107007824 */ /* 0x000fca00078e0200 */
[----:B------:R-:W-:Y:S02]  /*0130*/  ISETP.GE.AND P0, PT, R0, UR5, PT ;  /* 0x0000000500007c0c */ /* 0x000fe4000bf06270 */
[----:B--2---:R-:W-:-:S11]  /*0140*/  IADD3 R6, PT, PT, R3, R6, RZ ;  /* 0x0000000603067210 */ /* 0x004fd60007ffe0ff */
[----:B------:R-:W-:Y:S05]  /*0150*/  @!P0 BRA `(.L_x_10) ;  /* 0xfffffffc00e88947 */ /* 0x000fea000383ffff */
.L_x_9:
[----:B------:R-:W-:Y:S05]  /*0160*/  BSYNC.RECONVERGENT B0 ;  /* 0x0000000000007941 */ /* 0x000fea0003800200 */
.L_x_8:
        /* <DEDUP_REMOVED lines=8> */
.L_x_11:
        /* <DEDUP_REMOVED lines=9> */
.L_x_14:


//--------------------- .nv.shared.reserved.0     --------------------------
	.section	.nv.shared.reserved.0,"aw",@nobits
	.weak		__nv_reservedSMEM_offset_0_alias
	.size		__nv_reservedSMEM_offset_0_alias, 0, 64
	.other		__nv_reservedSMEM_offset_0_alias,@"STO_CUDA_RESERVED_SHARED STV_DEFAULT"
__nv_reservedSMEM_offset_0_alias:
	.zero		0
	.zero		64


//--------------------- .nv.constant0._Z24atomic_reduction_kernel3PiS_i --------------------------
	.section	.nv.constant0._Z24atomic_reduction_kernel3PiS_i,"a",@progbits
	.sectionflags	@""
	.align	4
.nv.constant0._Z24atomic_reduction_kernel3PiS_i:
	.zero		916


//--------------------- .nv.constant0._Z24atomic_reduction_kernel2PiS_i --------------------------
	.section	.nv.constant0._Z24atomic_reduction_kernel2PiS_i,"a",@progbits
	.sectionflags	@""
	.align	4
.nv.constant0._Z24atomic_reduction_kernel2PiS_i:
	.zero		916


//--------------------- .nv.constant0._Z23atomic_reduction_kernelPiS_i --------------------------
	.section	.nv.constant0._Z23atomic_reduction_kernelPiS_i,"a",@progbits
	.sectionflags	@""
	.align	4
.nv.constant0._Z23atomic_reduction_kernelPiS_i:
	.zero		916


//--------------------- SYMBOLS --------------------------

	.type		.nv.reservedSmem.offset0,@object
	.size		.nv.reservedSmem.offset0,0x4
